	.headerflags	@"EF_CUDA_TEXMODE_UNIFIED EF_CUDA_64BIT_ADDRESS EF_CUDA_ACCELERATORS EF_CUDA_SM90 EF_CUDA_VIRTUAL_SM(EF_CUDA_SM90)"
	.elftype	@"ET_EXEC"


//--------------------- .nv.info                  --------------------------
	.section	.nv.info,"",@"SHT_CUDA_INFO"
	.align	4


	//----- nvinfo : EIATTR_REGCOUNT
	.align		4
        /*0000*/ 	.byte	0x04, 0x2f
        /*0002*/ 	.short	(.L_1 - .L_0)
	.align		4
.L_0:
        /*0004*/ 	.word	index@(triton_poi_fused_mean_92)
        /*0008*/ 	.word	0x00000018


	//----- nvinfo : EIATTR_MIN_STACK_SIZE
	.align		4
.L_1:
        /*000c*/ 	.byte	0x04, 0x12
        /*000e*/ 	.short	(.L_3 - .L_2)
	.align		4
.L_2:
        /*0010*/ 	.word	index@(triton_poi_fused_mean_92)
        /*0014*/ 	.word	0x00000000


	//----- nvinfo : EIATTR_FRAME_SIZE
	.align		4
.L_3:
        /*0018*/ 	.byte	0x04, 0x11
        /*001a*/ 	.short	(.L_5 - .L_4)
	.align		4
.L_4:
        /*001c*/ 	.word	index@(triton_poi_fused_mean_92)
        /*0020*/ 	.word	0x00000000


	//----- nvinfo : EIATTR_MIN_STACK_SIZE
	.align		4
.L_5:
        /*0024*/ 	.byte	0x04, 0x12
        /*0026*/ 	.short	(.L_7 - .L_6)
	.align		4
.L_6:
        /*0028*/ 	.word	index@(triton_poi_fused_mean_92)
        /*002c*/ 	.word	0x00000000
.L_7:


//--------------------- .nv.info.triton_poi_fused_mean_92 --------------------------
	.section	.nv.info.triton_poi_fused_mean_92,"",@"SHT_CUDA_INFO"
	.sectionflags	@""
	.align	4


	//----- nvinfo : EIATTR_CUDA_API_VERSION
	.align		4
        /*0000*/ 	.byte	0x04, 0x37
        /*0002*/ 	.short	(.L_9 - .L_8)
.L_8:
        /*0004*/ 	.word	0x0000007c


	//----- nvinfo : EIATTR_KPARAM_INFO
	.align		4
.L_9:
        /*0008*/ 	.byte	0x04, 0x17
        /*000a*/ 	.short	(.L_11 - .L_10)
.L_10:
        /*000c*/ 	.word	0x00000000
        /*0010*/ 	.short	0x0002
        /*0012*/ 	.short	0x0010
        /*0014*/ 	.byte	0x00, 0xf0, 0x11, 0x00


	//----- nvinfo : EIATTR_KPARAM_INFO
	.align		4
.L_11:
        /*0018*/ 	.byte	0x04, 0x17
        /*001a*/ 	.short	(.L_13 - .L_12)
.L_12:
        /*001c*/ 	.word	0x00000000
        /*0020*/ 	.short	0x0001
        /*0022*/ 	.short	0x0008
        /*0024*/ 	.byte	0x00, 0xf4, 0x21, 0x00


	//----- nvinfo : EIATTR_KPARAM_INFO
	.align		4
.L_13:
        /*0028*/ 	.byte	0x04, 0x17
        /*002a*/ 	.short	(.L_15 - .L_14)
.L_14:
        /*002c*/ 	.word	0x00000000
        /*0030*/ 	.short	0x0000
        /*0032*/ 	.short	0x0000
        /*0034*/ 	.byte	0x00, 0xf4, 0x21, 0x00


	//----- nvinfo : EIATTR_SPARSE_MMA_MASK
	.align		4
.L_15:
        /*0038*/ 	.byte	0x03, 0x50
        /*003a*/ 	.short	0x0000


	//----- nvinfo : EIATTR_MAXREG_COUNT
	.align		4
        /*003c*/ 	.byte	0x03, 0x1b
        /*003e*/ 	.short	0x00ff


	//----- nvinfo : EIATTR_EXIT_INSTR_OFFSETS
	.align		4
        /*0040*/ 	.byte	0x04, 0x1c
        /*0042*/ 	.short	(.L_17 - .L_16)


	//   ....[0]....
.L_16:
        /*0044*/ 	.word	0x00000260


	//   ....[1]....
        /*0048*/ 	.word	0x000002a0


	//----- nvinfo : EIATTR_REQNTID
	.align		4
.L_17:
        /*004c*/ 	.byte	0x04, 0x10
        /*004e*/ 	.short	(.L_19 - .L_18)
.L_18:
        /*0050*/ 	.word	0x00000080
        /*0054*/ 	.word	0x00000001
        /*0058*/ 	.word	0x00000001


	//----- nvinfo : EIATTR_CBANK_PARAM_SIZE
	.align		4
.L_19:
        /*005c*/ 	.byte	0x03, 0x19
        /*005e*/ 	.short	0x0014


	//----- nvinfo : EIATTR_PARAM_CBANK
	.align		4
        /*0060*/ 	.byte	0x04, 0x0a
        /*0062*/ 	.short	(.L_21 - .L_20)
	.align		4
.L_20:
        /*0064*/ 	.word	index@(.nv.constant0.triton_poi_fused_mean_92)
        /*0068*/ 	.short	0x0210
        /*006a*/ 	.short	0x0014


	//----- nvinfo : EIATTR_SW_WAR
	.align		4
.L_21:
        /*006c*/ 	.byte	0x04, 0x36
        /*006e*/ 	.short	(.L_23 - .L_22)
.L_22:
        /*0070*/ 	.word	0x00000008
.L_23:


//--------------------- .nv.callgraph             --------------------------
	.section	.nv.callgraph,"",@"SHT_CUDA_CALLGRAPH"
	.align	4
	.sectionentsize	8
	.align		4
        /*0000*/ 	.word	0x00000000
	.align		4
        /*0004*/ 	.word	0xffffffff
	.align		4
        /*0008*/ 	.word	0x00000000
	.align		4
        /*000c*/ 	.word	0xfffffffe
	.align		4
        /*0010*/ 	.word	0x00000000
	.align		4
        /*0014*/ 	.word	0xfffffffd
	.align		4
        /*0018*/ 	.word	0x00000000
	.align		4
        /*001c*/ 	.word	0xfffffffc


//--------------------- .text.triton_poi_fused_mean_92 --------------------------
	.section	.text.triton_poi_fused_mean_92,"ax",@progbits
	.align	128
        .global         triton_poi_fused_mean_92
        .type           triton_poi_fused_mean_92,@function
        .size           triton_poi_fused_mean_92,(.L_x_1 - triton_poi_fused_mean_92)
        .other          triton_poi_fused_mean_92,@"STO_CUDA_ENTRY STV_DEFAULT"
triton_poi_fused_mean_92:
.text.triton_poi_fused_mean_92:
[----:B------:R-:W0:Y:S02]  /*0000*/  LDC R1, c[0x0][0x28] ;  /* 0x00000a00ff017b82 */ /* 0x000e240000000800 */
[----:B------:R-:W1:Y:S01]  /*0010*/  S2R R0, SR_TID.X ;  /* 0x0000000000007919 */ /* 0x000e620000002100 */
[----:B------:R-:W-:Y:S01]  /*0020*/  HFMA2.MMA R2, -RZ, RZ, 0, 0 ;  /* 0x00000000ff027435 */ /* 0x000fe200000001ff */
[----:B------:R-:W2:Y:S01]  /*0030*/  LDC.64 R4, c[0x0][0x210] ;  /* 0x00008400ff047b82 */ /* 0x000ea20000000a00 */
[----:B------:R-:W-:Y:S01]  /*0040*/  CS2R R8, SRZ ;  /* 0x0000000000087805 */ /* 0x000fe2000001ff00 */
[----:B------:R-:W3:Y:S01]  /*0050*/  S2R R3, SR_CTAID.X ;  /* 0x0000000000037919 */ /* 0x000ee20000002500 */
[----:B------:R-:W-:Y:S01]  /*0060*/  ULDC.64 UR4, c[0x0][0x208] ;  /* 0x0000820000047ab9 */ /* 0x000fe20000000a00 */
[----:B-1----:R-:W-:-:S04]  /*0070*/  SHF.L.U32 R0, R0, 0x1, RZ ;  /* 0x0000000100007819 */ /* 0x002fc800000006ff */
[----:B------:R-:W-:-:S04]  /*0080*/  LOP3.LUT R0, R0, 0xfe, RZ, 0xc0, !PT ;  /* 0x000000fe00007812 */ /* 0x000fc800078ec0ff */
[----:B---3--:R-:W-:-:S04]  /*0090*/  LEA R3, R3, R0, 0x8 ;  /* 0x0000000003037211 */ /* 0x008fc800078e40ff */
[C---:B------:R-:W-:Y:S01]  /*00a0*/  ISETP.GE.AND P0, PT, R3.reuse, 0xe28, PT ;  /* 0x00000e280300780c */ /* 0x040fe20003f06270 */
[----:B------:R-:W-:-:S05]  /*00b0*/  IMAD.HI R0, R3, -0x6f5433fd, R2 ;  /* 0x90abcc0303007827 */ /* 0x000fca00078e0202 */
[----:B------:R-:W-:-:S04]  /*00c0*/  SHF.R.U32.HI R7, RZ, 0x1f, R0 ;  /* 0x0000001fff077819 */ /* 0x000fc80000011600 */
[----:B------:R-:W-:-:S05]  /*00d0*/  LEA.HI.SX32 R7, R0, R7, 0x17 ;  /* 0x0000000700077211 */ /* 0x000fca00078fbaff */
[----:B------:R-:W-:-:S04]  /*00e0*/  IMAD R0, R7, -0x38a, R3 ;  /* 0xfffffc7607007824 */ /* 0x000fc800078e0203 */
[----:B------:R-:W-:Y:S01]  /*00f0*/  IMAD R11, R7, 0xe28, R0 ;  /* 0x00000e28070b7824 */ /* 0x000fe200078e0200 */
[----:B------:R-:W-:-:S03]  /*0100*/  CS2R R6, SRZ ;  /* 0x0000000000067805 */ /* 0x000fc6000001ff00 */
[--C-:B--2---:R-:W-:Y:S01]  /*0110*/  IMAD.WIDE R12, R11, 0x4, R4.reuse ;  /* 0x000000040b0c7825 */ /* 0x104fe200078e0204 */
[----:B------:R-:W-:Y:S02]  /*0120*/  IADD3 R15, R11, 0x38a, RZ ;  /* 0x0000038a0b0f7810 */ /* 0x000fe40007ffe0ff */
[----:B------:R-:W-:Y:S02]  /*0130*/  IADD3 R17, R11, 0x714, RZ ;  /* 0x000007140b117810 */ /* 0x000fe40007ffe0ff */
[----:B------:R-:W-:Y:S01]  /*0140*/  IADD3 R19, R11, 0xa9e, RZ ;  /* 0x00000a9e0b137810 */ /* 0x000fe20007ffe0ff */
[--C-:B------:R-:W-:Y:S01]  /*0150*/  IMAD.WIDE R14, R15, 0x4, R4.reuse ;  /* 0x000000040f0e7825 */ /* 0x100fe200078e0204 */
[----:B------:R-:W-:Y:S01]  /*0160*/  CS2R R10, SRZ ;  /* 0x00000000000a7805 */ /* 0x000fe2000001ff00 */
[----:B------:R1:W2:Y:S02]  /*0170*/  @!P0 LDG.E.64 R6, desc[UR4][R12.64] ;  /* 0x000000040c068981 */ /* 0x0002a4000c1e1b00 */
[----:B------:R-:W-:-:S02]  /*0180*/  IMAD.WIDE R16, R17, 0x4, R4 ;  /* 0x0000000411107825 */ /* 0x000fc400078e0204 */
[----:B------:R-:W2:Y:S02]  /*0190*/  @!P0 LDG.E.64 R8, desc[UR4][R14.64] ;  /* 0x000000040e088981 */ /* 0x000ea4000c1e1b00 */
[----:B------:R-:W-:Y:S01]  /*01a0*/  IMAD.WIDE R4, R19, 0x4, R4 ;  /* 0x0000000413047825 */ /* 0x000fe200078e0204 */
[----:B------:R-:W-:Y:S01]  /*01b0*/  CS2R R18, SRZ ;  /* 0x0000000000127805 */ /* 0x000fe2000001ff00 */
[----:B------:R-:W3:Y:S01]  /*01c0*/  @!P0 LDG.E.64 R10, desc[UR4][R16.64] ;  /* 0x00000004100a8981 */ /* 0x000ee2000c1e1b00 */
[----:B-1----:R-:W1:Y:S04]  /*01d0*/  LDC.64 R12, c[0x0][0x218] ;  /* 0x00008600ff0c7b82 */ /* 0x002e680000000a00 */
[----:B------:R-:W4:Y:S01]  /*01e0*/  @!P0 LDG.E.64 R18, desc[UR4][R4.64] ;  /* 0x0000000404128981 */ /* 0x000f22000c1e1b00 */
[----:B-1----:R-:W-:-:S04]  /*01f0*/  IMAD.WIDE R2, R3, 0x4, R12 ;  /* 0x0000000403027825 */ /* 0x002fc800078e020c */
[----:B--2---:R-:W-:Y:S01]  /*0200*/  FADD R21, R8, R6 ;  /* 0x0000000608157221 */ /* 0x004fe20000000000 */
[----:B------:R-:W-:-:S03]  /*0210*/  FADD R0, R9, R7 ;  /* 0x0000000709007221 */ /* 0x000fc60000000000 */
[----:B---3--:R-:W-:Y:S01]  /*0220*/  FADD R21, R21, R10 ;  /* 0x0000000a15157221 */ /* 0x008fe20000000000 */
[----:B------:R-:W-:-:S03]  /*0230*/  FADD R0, R0, R11 ;  /* 0x0000000b00007221 */ /* 0x000fc60000000000 */
[----:B----4-:R-:W-:Y:S01]  /*0240*/  FADD R18, R21, R18 ;  /* 0x0000001215127221 */ /* 0x010fe20000000000 */
[----:B------:R-:W-:Y:S01]  /*0250*/  FADD R0, R0, R19 ;  /* 0x0000001300007221 */ /* 0x000fe20000000000 */
[----:B------:R-:W-:Y:S06]  /*0260*/  @P0 EXIT ;  /* 0x000000000000094d */ /* 0x000fec0003800000 */
[----:B------:R-:W-:Y:S01]  /*0270*/  FMUL R18, R18, 0.25 ;  /* 0x3e80000012127820 */ /* 0x000fe20000400000 */
[----:B------:R-:W-:-:S05]  /*0280*/  FMUL R19, R0, 0.25 ;  /* 0x3e80000000137820 */ /* 0x000fca0000400000 */
[----:B------:R-:W-:Y:S01]  /*0290*/  STG.E.64 desc[UR4][R2.64], R18 ;  /* 0x0000001202007986 */ /* 0x000fe2000c101b04 */
[----:B------:R-:W-:Y:S05]  /*02a0*/  EXIT ;  /* 0x000000000000794d */ /* 0x000fea0003800000 */
.L_x_0:
[----:B------:R-:W-:-:S00]  /*02b0*/  BRA `(.L_x_0) ;  /* 0xfffffffc00fc7947 */ /* 0x000fc0000383ffff */
[----:B------:R-:W-:-:S00]  /*02c0*/  NOP ;  /* 0x0000000000007918 */ /* 0x000fc00000000000 */
        /* <DEDUP_REMOVED lines=11> */
.L_x_1:


//--------------------- .nv.constant0.triton_poi_fused_mean_92 --------------------------
	.section	.nv.constant0.triton_poi_fused_mean_92,"a",@progbits
	.sectionflags	@""
	.align	4
.nv.constant0.triton_poi_fused_mean_92:
	.zero		548
